//
// Generated by NVIDIA NVVM Compiler
//
// Compiler Build ID: CL-36424714
// Cuda compilation tools, release 13.0, V13.0.88
// Based on NVVM 20.0.0
//

.version 9.0
.target sm_100
.address_size 64

	// .globl	_ZN3cub18CUB_300001_SM_10006detail11EmptyKernelIvEEvv
.global .align 1 .b8 _ZN34_INTERNAL_1105b1b5_4_k_cu_040adaf24cuda3std3__45__cpo5beginE[1];
.global .align 1 .b8 _ZN34_INTERNAL_1105b1b5_4_k_cu_040adaf24cuda3std3__45__cpo3endE[1];
.global .align 1 .b8 _ZN34_INTERNAL_1105b1b5_4_k_cu_040adaf24cuda3std3__45__cpo6cbeginE[1];
.global .align 1 .b8 _ZN34_INTERNAL_1105b1b5_4_k_cu_040adaf24cuda3std3__45__cpo4cendE[1];
.global .align 1 .b8 _ZN34_INTERNAL_1105b1b5_4_k_cu_040adaf24cuda3std3__45__cpo6rbeginE[1];
.global .align 1 .b8 _ZN34_INTERNAL_1105b1b5_4_k_cu_040adaf24cuda3std3__45__cpo4rendE[1];
.global .align 1 .b8 _ZN34_INTERNAL_1105b1b5_4_k_cu_040adaf24cuda3std3__45__cpo7crbeginE[1];
.global .align 1 .b8 _ZN34_INTERNAL_1105b1b5_4_k_cu_040adaf24cuda3std3__45__cpo5crendE[1];
.global .align 1 .b8 _ZN34_INTERNAL_1105b1b5_4_k_cu_040adaf24cuda3std3__436_GLOBAL__N__1105b1b5_4_k_cu_040adaf26ignoreE[1];
.global .align 1 .b8 _ZN34_INTERNAL_1105b1b5_4_k_cu_040adaf24cuda3std3__419piecewise_constructE[1];
.global .align 1 .b8 _ZN34_INTERNAL_1105b1b5_4_k_cu_040adaf24cuda3std3__48in_placeE[1];
.global .align 1 .b8 _ZN34_INTERNAL_1105b1b5_4_k_cu_040adaf24cuda3std3__420unreachable_sentinelE[1];
.global .align 1 .b8 _ZN34_INTERNAL_1105b1b5_4_k_cu_040adaf24cuda3std3__47nulloptE[1];
.global .align 1 .b8 _ZN34_INTERNAL_1105b1b5_4_k_cu_040adaf24cuda3std3__48unexpectE[1];
.global .align 1 .b8 _ZN34_INTERNAL_1105b1b5_4_k_cu_040adaf24cuda3std6ranges3__45__cpo4swapE[1];
.global .align 1 .b8 _ZN34_INTERNAL_1105b1b5_4_k_cu_040adaf24cuda3std6ranges3__45__cpo9iter_moveE[1];
.global .align 1 .b8 _ZN34_INTERNAL_1105b1b5_4_k_cu_040adaf24cuda3std6ranges3__45__cpo5beginE[1];
.global .align 1 .b8 _ZN34_INTERNAL_1105b1b5_4_k_cu_040adaf24cuda3std6ranges3__45__cpo3endE[1];
.global .align 1 .b8 _ZN34_INTERNAL_1105b1b5_4_k_cu_040adaf24cuda3std6ranges3__45__cpo6cbeginE[1];
.global .align 1 .b8 _ZN34_INTERNAL_1105b1b5_4_k_cu_040adaf24cuda3std6ranges3__45__cpo4cendE[1];
.global .align 1 .b8 _ZN34_INTERNAL_1105b1b5_4_k_cu_040adaf24cuda3std6ranges3__45__cpo7advanceE[1];
.global .align 1 .b8 _ZN34_INTERNAL_1105b1b5_4_k_cu_040adaf24cuda3std6ranges3__45__cpo9iter_swapE[1];
.global .align 1 .b8 _ZN34_INTERNAL_1105b1b5_4_k_cu_040adaf24cuda3std6ranges3__45__cpo4nextE[1];
.global .align 1 .b8 _ZN34_INTERNAL_1105b1b5_4_k_cu_040adaf24cuda3std6ranges3__45__cpo4prevE[1];
.global .align 1 .b8 _ZN34_INTERNAL_1105b1b5_4_k_cu_040adaf24cuda3std6ranges3__45__cpo4dataE[1];
.global .align 1 .b8 _ZN34_INTERNAL_1105b1b5_4_k_cu_040adaf24cuda3std6ranges3__45__cpo5cdataE[1];
.global .align 1 .b8 _ZN34_INTERNAL_1105b1b5_4_k_cu_040adaf24cuda3std6ranges3__45__cpo4sizeE[1];
.global .align 1 .b8 _ZN34_INTERNAL_1105b1b5_4_k_cu_040adaf24cuda3std6ranges3__45__cpo5ssizeE[1];
.global .align 1 .b8 _ZN34_INTERNAL_1105b1b5_4_k_cu_040adaf24cuda3std6ranges3__45__cpo8distanceE[1];
.global .align 1 .b8 _ZN34_INTERNAL_1105b1b5_4_k_cu_040adaf26thrust24THRUST_300001_SM_1000_NS8cuda_cub3parE[1];
.global .align 1 .b8 _ZN34_INTERNAL_1105b1b5_4_k_cu_040adaf26thrust24THRUST_300001_SM_1000_NS8cuda_cub10par_nosyncE[1];
.global .align 1 .b8 _ZN34_INTERNAL_1105b1b5_4_k_cu_040adaf26thrust24THRUST_300001_SM_1000_NS6system6detail10sequential3seqE[1];
.global .align 1 .b8 _ZN34_INTERNAL_1105b1b5_4_k_cu_040adaf26thrust24THRUST_300001_SM_1000_NS12placeholders2_1E[1];
.global .align 1 .b8 _ZN34_INTERNAL_1105b1b5_4_k_cu_040adaf26thrust24THRUST_300001_SM_1000_NS12placeholders2_2E[1];
.global .align 1 .b8 _ZN34_INTERNAL_1105b1b5_4_k_cu_040adaf26thrust24THRUST_300001_SM_1000_NS12placeholders2_3E[1];
.global .align 1 .b8 _ZN34_INTERNAL_1105b1b5_4_k_cu_040adaf26thrust24THRUST_300001_SM_1000_NS12placeholders2_4E[1];
.global .align 1 .b8 _ZN34_INTERNAL_1105b1b5_4_k_cu_040adaf26thrust24THRUST_300001_SM_1000_NS12placeholders2_5E[1];
.global .align 1 .b8 _ZN34_INTERNAL_1105b1b5_4_k_cu_040adaf26thrust24THRUST_300001_SM_1000_NS12placeholders2_6E[1];
.global .align 1 .b8 _ZN34_INTERNAL_1105b1b5_4_k_cu_040adaf26thrust24THRUST_300001_SM_1000_NS12placeholders2_7E[1];
.global .align 1 .b8 _ZN34_INTERNAL_1105b1b5_4_k_cu_040adaf26thrust24THRUST_300001_SM_1000_NS12placeholders2_8E[1];
.global .align 1 .b8 _ZN34_INTERNAL_1105b1b5_4_k_cu_040adaf26thrust24THRUST_300001_SM_1000_NS12placeholders2_9E[1];
.global .align 1 .b8 _ZN34_INTERNAL_1105b1b5_4_k_cu_040adaf26thrust24THRUST_300001_SM_1000_NS12placeholders3_10E[1];

.visible .entry _ZN3cub18CUB_300001_SM_10006detail11EmptyKernelIvEEvv()
{


	ret;

}


// ===== COMPILED SASS (sm_100) =====

	.target	sm_100

	.elftype	@"ET_EXEC"


//--------------------- .note.nv.tkinfo           --------------------------
	.section	.note.nv.tkinfo,"",@"SHT_NOTE"
	.sectionflags	@"SHF_NOTE_NV_TKINFO"
	.tkinfo
        /*0018*/ 	.word	0x00000002
        /*0030*/ 	.string	""
        /*0030*/ 	.string	"ptxas"
        /*0030*/ 	.string	"Cuda compilation tools, release 13.0, V13.0.88"
        /*0030*/ 	.string	"Build cuda_13.0.r13.0/compiler.36424714_0"
        /*0030*/ 	.string	"-arch sm_100 -m 64 "



//--------------------- .note.nv.cuinfo           --------------------------
	.section	.note.nv.cuinfo,"",@"SHT_NOTE"
	.sectionflags	@"SHF_NOTE_NV_CUINFO"
        /*0018*/ 	.short	0x0002
        /*001a*/ 	.short	0x0064
        /*001c*/ 	.short	0x0082
	.zero		2


//--------------------- .nv.info                  --------------------------
	.section	.nv.info,"",@"SHT_CUDA_INFO"
	.align	4


	//----- nvinfo : EIATTR_REGCOUNT
	.align		4
        /*0000*/ 	.byte	0x04, 0x2f
        /*0002*/ 	.short	(.L_43 - .L_42)
	.align		4
.L_42:
        /*0004*/ 	.word	index@(_ZN3cub18CUB_300001_SM_10006detail11EmptyKernelIvEEvv)
        /*0008*/ 	.word	0x00000004


	//----- nvinfo : EIATTR_FRAME_SIZE
	.align		4
.L_43:
        /*000c*/ 	.byte	0x04, 0x11
        /*000e*/ 	.short	(.L_45 - .L_44)
	.align		4
.L_44:
        /*0010*/ 	.word	index@(_ZN3cub18CUB_300001_SM_10006detail11EmptyKernelIvEEvv)
        /*0014*/ 	.word	0x00000000


	//----- nvinfo : EIATTR_MIN_STACK_SIZE
	.align		4
.L_45:
        /*0018*/ 	.byte	0x04, 0x12
        /*001a*/ 	.short	(.L_47 - .L_46)
	.align		4
.L_46:
        /*001c*/ 	.word	index@(_ZN3cub18CUB_300001_SM_10006detail11EmptyKernelIvEEvv)
        /*0020*/ 	.word	0x00000000
.L_47:


//--------------------- .nv.compat                --------------------------
	.section	.nv.compat,"",@"SHT_CUDA_COMPAT_INFO"
	.align	4
        /*0000*/ 	.byte	0x02, 0x09, 0x00, 0x00, 0x02, 0x02, 0x01, 0x00, 0x02, 0x05, 0x05, 0x00, 0x03, 0x07, 0x01, 0x01
        /*0010*/ 	.byte	0x02, 0x03, 0x00, 0x00, 0x02, 0x06, 0x01, 0x00, 0x04, 0x0b, 0x08, 0x00, 0x09, 0x00, 0x00, 0x00
        /*0020*/ 	.byte	0x00, 0x00, 0x00, 0x00


//--------------------- .nv.info._ZN3cub18CUB_300001_SM_10006detail11EmptyKernelIvEEvv --------------------------
	.section	.nv.info._ZN3cub18CUB_300001_SM_10006detail11EmptyKernelIvEEvv,"",@"SHT_CUDA_INFO"
	.sectionflags	@""
	.align	4


	//----- nvinfo : EIATTR_CUDA_API_VERSION
	.align		4
        /*0000*/ 	.byte	0x04, 0x37
        /*0002*/ 	.short	(.L_49 - .L_48)
.L_48:
        /*0004*/ 	.word	0x00000082


	//----- nvinfo : EIATTR_SPARSE_MMA_MASK
	.align		4
.L_49:
        /*0008*/ 	.byte	0x03, 0x50
        /*000a*/ 	.short	0x0000


	//----- nvinfo : EIATTR_MAXREG_COUNT
	.align		4
        /*000c*/ 	.byte	0x03, 0x1b
        /*000e*/ 	.short	0x00ff


	//----- nvinfo : EIATTR_MERCURY_ISA_VERSION
	.align		4
        /*0010*/ 	.byte	0x03, 0x5f
        /*0012*/ 	.short	0x0101


	//----- nvinfo : EIATTR_VRC_CTA_INIT_COUNT
	.align		4
        /*0014*/ 	.byte	0x02, 0x4a
	.zero		1
	.zero		1


	//----- nvinfo : EIATTR_EXIT_INSTR_OFFSETS
	.align		4
        /*0018*/ 	.byte	0x04, 0x1c
        /*001a*/ 	.short	(.L_51 - .L_50)


	//   ....[0]....
.L_50:
        /*001c*/ 	.word	0x00000010


	//----- nvinfo : EIATTR_SW_WAR
	.align		4
.L_51:
        /*0020*/ 	.byte	0x04, 0x36
        /*0022*/ 	.short	(.L_53 - .L_52)
.L_52:
        /*0024*/ 	.word	0x00000008
.L_53:


//--------------------- .nv.callgraph             --------------------------
	.section	.nv.callgraph,"",@"SHT_CUDA_CALLGRAPH"
	.align	4
	.sectionentsize	8
	.align		4
        /*0000*/ 	.word	0x00000000
	.align		4
        /*0004*/ 	.word	0xffffffff
	.align		4
        /*0008*/ 	.word	0x00000000
	.align		4
        /*000c*/ 	.word	0xfffffffe
	.align		4
        /*0010*/ 	.word	0x00000000
	.align		4
        /*0014*/ 	.word	0xfffffffd
	.align		4
        /*0018*/ 	.word	0x00000000
	.align		4
        /*001c*/ 	.word	0xfffffffc


//--------------------- .nv.constant4             --------------------------
	.section	.nv.constant4,"a",@progbits
	.align	8
	.align		8
.nv.constant4:
        /*0000*/ 	.dword	_ZN34_INTERNAL_1105b1b5_4_k_cu_040adaf24cuda3std3__45__cpo5beginE
	.align		8
        /*0008*/ 	.dword	_ZN34_INTERNAL_1105b1b5_4_k_cu_040adaf24cuda3std3__45__cpo3endE
	.align		8
        /*0010*/ 	.dword	_ZN34_INTERNAL_1105b1b5_4_k_cu_040adaf24cuda3std3__45__cpo6cbeginE
	.align		8
        /*0018*/ 	.dword	_ZN34_INTERNAL_1105b1b5_4_k_cu_040adaf24cuda3std3__45__cpo4cendE
	.align		8
        /*0020*/ 	.dword	_ZN34_INTERNAL_1105b1b5_4_k_cu_040adaf24cuda3std3__45__cpo6rbeginE
	.align		8
        /*0028*/ 	.dword	_ZN34_INTERNAL_1105b1b5_4_k_cu_040adaf24cuda3std3__45__cpo4rendE
	.align		8
        /*0030*/ 	.dword	_ZN34_INTERNAL_1105b1b5_4_k_cu_040adaf24cuda3std3__45__cpo7crbeginE
	.align		8
        /*0038*/ 	.dword	_ZN34_INTERNAL_1105b1b5_4_k_cu_040adaf24cuda3std3__45__cpo5crendE
	.align		8
        /*0040*/ 	.dword	_ZN34_INTERNAL_1105b1b5_4_k_cu_040adaf24cuda3std3__436_GLOBAL__N__1105b1b5_4_k_cu_040adaf26ignoreE
	.align		8
        /*0048*/ 	.dword	_ZN34_INTERNAL_1105b1b5_4_k_cu_040adaf24cuda3std3__419piecewise_constructE
	.align		8
        /*0050*/ 	.dword	_ZN34_INTERNAL_1105b1b5_4_k_cu_040adaf24cuda3std3__48in_placeE
	.align		8
        /*0058*/ 	.dword	_ZN34_INTERNAL_1105b1b5_4_k_cu_040adaf24cuda3std3__420unreachable_sentinelE
	.align		8
        /*0060*/ 	.dword	_ZN34_INTERNAL_1105b1b5_4_k_cu_040adaf24cuda3std3__47nulloptE
	.align		8
        /*0068*/ 	.dword	_ZN34_INTERNAL_1105b1b5_4_k_cu_040adaf24cuda3std3__48unexpectE
	.align		8
        /*0070*/ 	.dword	_ZN34_INTERNAL_1105b1b5_4_k_cu_040adaf24cuda3std6ranges3__45__cpo4swapE
	.align		8
        /*0078*/ 	.dword	_ZN34_INTERNAL_1105b1b5_4_k_cu_040adaf24cuda3std6ranges3__45__cpo9iter_moveE
	.align		8
        /*0080*/ 	.dword	_ZN34_INTERNAL_1105b1b5_4_k_cu_040adaf24cuda3std6ranges3__45__cpo5beginE
	.align		8
        /*0088*/ 	.dword	_ZN34_INTERNAL_1105b1b5_4_k_cu_040adaf24cuda3std6ranges3__45__cpo3endE
	.align		8
        /*0090*/ 	.dword	_ZN34_INTERNAL_1105b1b5_4_k_cu_040adaf24cuda3std6ranges3__45__cpo6cbeginE
	.align		8
        /*0098*/ 	.dword	_ZN34_INTERNAL_1105b1b5_4_k_cu_040adaf24cuda3std6ranges3__45__cpo4cendE
	.align		8
        /*00a0*/ 	.dword	_ZN34_INTERNAL_1105b1b5_4_k_cu_040adaf24cuda3std6ranges3__45__cpo7advanceE
	.align		8
        /*00a8*/ 	.dword	_ZN34_INTERNAL_1105b1b5_4_k_cu_040adaf24cuda3std6ranges3__45__cpo9iter_swapE
	.align		8
        /*00b0*/ 	.dword	_ZN34_INTERNAL_1105b1b5_4_k_cu_040adaf24cuda3std6ranges3__45__cpo4nextE
	.align		8
        /*00b8*/ 	.dword	_ZN34_INTERNAL_1105b1b5_4_k_cu_040adaf24cuda3std6ranges3__45__cpo4prevE
	.align		8
        /*00c0*/ 	.dword	_ZN34_INTERNAL_1105b1b5_4_k_cu_040adaf24cuda3std6ranges3__45__cpo4dataE
	.align		8
        /*00c8*/ 	.dword	_ZN34_INTERNAL_1105b1b5_4_k_cu_040adaf24cuda3std6ranges3__45__cpo5cdataE
	.align		8
        /*00d0*/ 	.dword	_ZN34_INTERNAL_1105b1b5_4_k_cu_040adaf24cuda3std6ranges3__45__cpo4sizeE
	.align		8
        /*00d8*/ 	.dword	_ZN34_INTERNAL_1105b1b5_4_k_cu_040adaf24cuda3std6ranges3__45__cpo5ssizeE
	.align		8
        /*00e0*/ 	.dword	_ZN34_INTERNAL_1105b1b5_4_k_cu_040adaf24cuda3std6ranges3__45__cpo8distanceE
	.align		8
        /*00e8*/ 	.dword	_ZN34_INTERNAL_1105b1b5_4_k_cu_040adaf26thrust24THRUST_300001_SM_1000_NS8cuda_cub3parE
	.align		8
        /*00f0*/ 	.dword	_ZN34_INTERNAL_1105b1b5_4_k_cu_040adaf26thrust24THRUST_300001_SM_1000_NS8cuda_cub10par_nosyncE
	.align		8
        /*00f8*/ 	.dword	_ZN34_INTERNAL_1105b1b5_4_k_cu_040adaf26thrust24THRUST_300001_SM_1000_NS6system6detail10sequential3seqE
	.align		8
        /*0100*/ 	.dword	_ZN34_INTERNAL_1105b1b5_4_k_cu_040adaf26thrust24THRUST_300001_SM_1000_NS12placeholders2_1E
	.align		8
        /*0108*/ 	.dword	_ZN34_INTERNAL_1105b1b5_4_k_cu_040adaf26thrust24THRUST_300001_SM_1000_NS12placeholders2_2E
	.align		8
        /*0110*/ 	.dword	_ZN34_INTERNAL_1105b1b5_4_k_cu_040adaf26thrust24THRUST_300001_SM_1000_NS12placeholders2_3E
	.align		8
        /*0118*/ 	.dword	_ZN34_INTERNAL_1105b1b5_4_k_cu_040adaf26thrust24THRUST_300001_SM_1000_NS12placeholders2_4E
	.align		8
        /*0120*/ 	.dword	_ZN34_INTERNAL_1105b1b5_4_k_cu_040adaf26thrust24THRUST_300001_SM_1000_NS12placeholders2_5E
	.align		8
        /*0128*/ 	.dword	_ZN34_INTERNAL_1105b1b5_4_k_cu_040adaf26thrust24THRUST_300001_SM_1000_NS12placeholders2_6E
	.align		8
        /*0130*/ 	.dword	_ZN34_INTERNAL_1105b1b5_4_k_cu_040adaf26thrust24THRUST_300001_SM_1000_NS12placeholders2_7E
	.align		8
        /*0138*/ 	.dword	_ZN34_INTERNAL_1105b1b5_4_k_cu_040adaf26thrust24THRUST_300001_SM_1000_NS12placeholders2_8E
	.align		8
        /*0140*/ 	.dword	_ZN34_INTERNAL_1105b1b5_4_k_cu_040adaf26thrust24THRUST_300001_SM_1000_NS12placeholders2_9E
	.align		8
        /*0148*/ 	.dword	_ZN34_INTERNAL_1105b1b5_4_k_cu_040adaf26thrust24THRUST_300001_SM_1000_NS12placeholders3_10E


//--------------------- .text._ZN3cub18CUB_300001_SM_10006detail11EmptyKernelIvEEvv --------------------------
	.section	.text._ZN3cub18CUB_300001_SM_10006detail11EmptyKernelIvEEvv,"ax",@progbits
	.align	128
        .global         _ZN3cub18CUB_300001_SM_10006detail11EmptyKernelIvEEvv
        .type           _ZN3cub18CUB_300001_SM_10006detail11EmptyKernelIvEEvv,@function
        .size           _ZN3cub18CUB_300001_SM_10006detail11EmptyKernelIvEEvv,(.L_x_1 - _ZN3cub18CUB_300001_SM_10006detail11EmptyKernelIvEEvv)
        .other          _ZN3cub18CUB_300001_SM_10006detail11EmptyKernelIvEEvv,@"STO_CUDA_ENTRY STV_DEFAULT"
_ZN3cub18CUB_300001_SM_10006detail11EmptyKernelIvEEvv:
.text._ZN3cub18CUB_300001_SM_10006detail11EmptyKernelIvEEvv:
[----:B------:R-:W-:Y:S01]  /*0000*/  LDC R1, c[0x0][0x37c] ;  /* 0x0000df00ff017b82 */ /* 0x000fe20000000800 */
[----:B------:R-:W-:Y:S05]  /*0010*/  EXIT ;  /* 0x000000000000794d */ /* 0x000fea0003800000 */
.L_x_0:
[----:B------:R-:W-:-:S00]  /*0020*/  BRA `(.L_x_0) ;  /* 0xfffffffc00fc7947 */ /* 0x000fc0000383ffff */
[----:B------:R-:W-:-:S00]  /*0030*/  NOP ;  /* 0x0000000000007918 */ /* 0x000fc00000000000 */
        /* <DEDUP_REMOVED lines=12> */
.L_x_1:


//--------------------- .nv.shared.reserved.0     --------------------------
	.section	.nv.shared.reserved.0,"aw",@nobits
	.weak		__nv_reservedSMEM_offset_0_alias
	.size		__nv_reservedSMEM_offset_0_alias, 0, 64
	.other		__nv_reservedSMEM_offset_0_alias,@"STO_CUDA_RESERVED_SHARED STV_DEFAULT"
__nv_reservedSMEM_offset_0_alias:
	.zero		0
	.zero		64


//--------------------- .nv.global                --------------------------
	.section	.nv.global,"aw",@nobits
.nv.global:
	.type		_ZN34_INTERNAL_1105b1b5_4_k_cu_040adaf26thrust24THRUST_300001_SM_1000_NS12placeholders2_9E,@object
	.size		_ZN34_INTERNAL_1105b1b5_4_k_cu_040adaf26thrust24THRUST_300001_SM_1000_NS12placeholders2_9E,(_ZN34_INTERNAL_1105b1b5_4_k_cu_040adaf24cuda3std3__436_GLOBAL__N__1105b1b5_4_k_cu_040adaf26ignoreE - _ZN34_INTERNAL_1105b1b5_4_k_cu_040adaf26thrust24THRUST_300001_SM_1000_NS12placeholders2_9E)
_ZN34_INTERNAL_1105b1b5_4_k_cu_040adaf26thrust24THRUST_300001_SM_1000_NS12placeholders2_9E:
	.zero		1
	.type		_ZN34_INTERNAL_1105b1b5_4_k_cu_040adaf24cuda3std3__436_GLOBAL__N__1105b1b5_4_k_cu_040adaf26ignoreE,@object
	.size		_ZN34_INTERNAL_1105b1b5_4_k_cu_040adaf24cuda3std3__436_GLOBAL__N__1105b1b5_4_k_cu_040adaf26ignoreE,(_ZN34_INTERNAL_1105b1b5_4_k_cu_040adaf24cuda3std6ranges3__45__cpo4dataE - _ZN34_INTERNAL_1105b1b5_4_k_cu_040adaf24cuda3std3__436_GLOBAL__N__1105b1b5_4_k_cu_040adaf26ignoreE)
_ZN34_INTERNAL_1105b1b5_4_k_cu_040adaf24cuda3std3__436_GLOBAL__N__1105b1b5_4_k_cu_040adaf26ignoreE:
	.zero		1
	.type		_ZN34_INTERNAL_1105b1b5_4_k_cu_040adaf24cuda3std6ranges3__45__cpo4dataE,@object
	.size		_ZN34_INTERNAL_1105b1b5_4_k_cu_040adaf24cuda3std6ranges3__45__cpo4dataE,(_ZN34_INTERNAL_1105b1b5_4_k_cu_040adaf26thrust24THRUST_300001_SM_1000_NS12placeholders2_1E - _ZN34_INTERNAL_1105b1b5_4_k_cu_040adaf24cuda3std6ranges3__45__cpo4dataE)
_ZN34_INTERNAL_1105b1b5_4_k_cu_040adaf24cuda3std6ranges3__45__cpo4dataE:
	.zero		1
	.type		_ZN34_INTERNAL_1105b1b5_4_k_cu_040adaf26thrust24THRUST_300001_SM_1000_NS12placeholders2_1E,@object
	.size		_ZN34_INTERNAL_1105b1b5_4_k_cu_040adaf26thrust24THRUST_300001_SM_1000_NS12placeholders2_1E,(_ZN34_INTERNAL_1105b1b5_4_k_cu_040adaf24cuda3std3__45__cpo5beginE - _ZN34_INTERNAL_1105b1b5_4_k_cu_040adaf26thrust24THRUST_300001_SM_1000_NS12placeholders2_1E)
_ZN34_INTERNAL_1105b1b5_4_k_cu_040adaf26thrust24THRUST_300001_SM_1000_NS12placeholders2_1E:
	.zero		1
	.type		_ZN34_INTERNAL_1105b1b5_4_k_cu_040adaf24cuda3std3__45__cpo5beginE,@object
	.size		_ZN34_INTERNAL_1105b1b5_4_k_cu_040adaf24cuda3std3__45__cpo5beginE,(_ZN34_INTERNAL_1105b1b5_4_k_cu_040adaf24cuda3std6ranges3__45__cpo5beginE - _ZN34_INTERNAL_1105b1b5_4_k_cu_040adaf24cuda3std3__45__cpo5beginE)
_ZN34_INTERNAL_1105b1b5_4_k_cu_040adaf24cuda3std3__45__cpo5beginE:
	.zero		1
	.type		_ZN34_INTERNAL_1105b1b5_4_k_cu_040adaf24cuda3std6ranges3__45__cpo5beginE,@object
	.size		_ZN34_INTERNAL_1105b1b5_4_k_cu_040adaf24cuda3std6ranges3__45__cpo5beginE,(_ZN34_INTERNAL_1105b1b5_4_k_cu_040adaf26thrust24THRUST_300001_SM_1000_NS12placeholders2_5E - _ZN34_INTERNAL_1105b1b5_4_k_cu_040adaf24cuda3std6ranges3__45__cpo5beginE)
_ZN34_INTERNAL_1105b1b5_4_k_cu_040adaf24cuda3std6ranges3__45__cpo5beginE:
	.zero		1
	.type		_ZN34_INTERNAL_1105b1b5_4_k_cu_040adaf26thrust24THRUST_300001_SM_1000_NS12placeholders2_5E,@object
	.size		_ZN34_INTERNAL_1105b1b5_4_k_cu_040adaf26thrust24THRUST_300001_SM_1000_NS12placeholders2_5E,(_ZN34_INTERNAL_1105b1b5_4_k_cu_040adaf24cuda3std3__45__cpo6rbeginE - _ZN34_INTERNAL_1105b1b5_4_k_cu_040adaf26thrust24THRUST_300001_SM_1000_NS12placeholders2_5E)
_ZN34_INTERNAL_1105b1b5_4_k_cu_040adaf26thrust24THRUST_300001_SM_1000_NS12placeholders2_5E:
	.zero		1
	.type		_ZN34_INTERNAL_1105b1b5_4_k_cu_040adaf24cuda3std3__45__cpo6rbeginE,@object
	.size		_ZN34_INTERNAL_1105b1b5_4_k_cu_040adaf24cuda3std3__45__cpo6rbeginE,(_ZN34_INTERNAL_1105b1b5_4_k_cu_040adaf24cuda3std6ranges3__45__cpo7advanceE - _ZN34_INTERNAL_1105b1b5_4_k_cu_040adaf24cuda3std3__45__cpo6rbeginE)
_ZN34_INTERNAL_1105b1b5_4_k_cu_040adaf24cuda3std3__45__cpo6rbeginE:
	.zero		1
	.type		_ZN34_INTERNAL_1105b1b5_4_k_cu_040adaf24cuda3std6ranges3__45__cpo7advanceE,@object
	.size		_ZN34_INTERNAL_1105b1b5_4_k_cu_040adaf24cuda3std6ranges3__45__cpo7advanceE,(_ZN34_INTERNAL_1105b1b5_4_k_cu_040adaf24cuda3std3__47nulloptE - _ZN34_INTERNAL_1105b1b5_4_k_cu_040adaf24cuda3std6ranges3__45__cpo7advanceE)
_ZN34_INTERNAL_1105b1b5_4_k_cu_040adaf24cuda3std6ranges3__45__cpo7advanceE:
	.zero		1
	.type		_ZN34_INTERNAL_1105b1b5_4_k_cu_040adaf24cuda3std3__47nulloptE,@object
	.size		_ZN34_INTERNAL_1105b1b5_4_k_cu_040adaf24cuda3std3__47nulloptE,(_ZN34_INTERNAL_1105b1b5_4_k_cu_040adaf24cuda3std6ranges3__45__cpo8distanceE - _ZN34_INTERNAL_1105b1b5_4_k_cu_040adaf24cuda3std3__47nulloptE)
_ZN34_INTERNAL_1105b1b5_4_k_cu_040adaf24cuda3std3__47nulloptE:
	.zero		1
	.type		_ZN34_INTERNAL_1105b1b5_4_k_cu_040adaf24cuda3std6ranges3__45__cpo8distanceE,@object
	.size		_ZN34_INTERNAL_1105b1b5_4_k_cu_040adaf24cuda3std6ranges3__45__cpo8distanceE,(_ZN34_INTERNAL_1105b1b5_4_k_cu_040adaf26thrust24THRUST_300001_SM_1000_NS12placeholders2_3E - _ZN34_INTERNAL_1105b1b5_4_k_cu_040adaf24cuda3std6ranges3__45__cpo8distanceE)
_ZN34_INTERNAL_1105b1b5_4_k_cu_040adaf24cuda3std6ranges3__45__cpo8distanceE:
	.zero		1
	.type		_ZN34_INTERNAL_1105b1b5_4_k_cu_040adaf26thrust24THRUST_300001_SM_1000_NS12placeholders2_3E,@object
	.size		_ZN34_INTERNAL_1105b1b5_4_k_cu_040adaf26thrust24THRUST_300001_SM_1000_NS12placeholders2_3E,(_ZN34_INTERNAL_1105b1b5_4_k_cu_040adaf24cuda3std3__45__cpo6cbeginE - _ZN34_INTERNAL_1105b1b5_4_k_cu_040adaf26thrust24THRUST_300001_SM_1000_NS12placeholders2_3E)
_ZN34_INTERNAL_1105b1b5_4_k_cu_040adaf26thrust24THRUST_300001_SM_1000_NS12placeholders2_3E:
	.zero		1
	.type		_ZN34_INTERNAL_1105b1b5_4_k_cu_040adaf24cuda3std3__45__cpo6cbeginE,@object
	.size		_ZN34_INTERNAL_1105b1b5_4_k_cu_040adaf24cuda3std3__45__cpo6cbeginE,(_ZN34_INTERNAL_1105b1b5_4_k_cu_040adaf24cuda3std6ranges3__45__cpo6cbeginE - _ZN34_INTERNAL_1105b1b5_4_k_cu_040adaf24cuda3std3__45__cpo6cbeginE)
_ZN34_INTERNAL_1105b1b5_4_k_cu_040adaf24cuda3std3__45__cpo6cbeginE:
	.zero		1
	.type		_ZN34_INTERNAL_1105b1b5_4_k_cu_040adaf24cuda3std6ranges3__45__cpo6cbeginE,@object
	.size		_ZN34_INTERNAL_1105b1b5_4_k_cu_040adaf24cuda3std6ranges3__45__cpo6cbeginE,(_ZN34_INTERNAL_1105b1b5_4_k_cu_040adaf24cuda3std3__48in_placeE - _ZN34_INTERNAL_1105b1b5_4_k_cu_040adaf24cuda3std6ranges3__45__cpo6cbeginE)
_ZN34_INTERNAL_1105b1b5_4_k_cu_040adaf24cuda3std6ranges3__45__cpo6cbeginE:
	.zero		1
	.type		_ZN34_INTERNAL_1105b1b5_4_k_cu_040adaf24cuda3std3__48in_placeE,@object
	.size		_ZN34_INTERNAL_1105b1b5_4_k_cu_040adaf24cuda3std3__48in_placeE,(_ZN34_INTERNAL_1105b1b5_4_k_cu_040adaf24cuda3std6ranges3__45__cpo4sizeE - _ZN34_INTERNAL_1105b1b5_4_k_cu_040adaf24cuda3std3__48in_placeE)
_ZN34_INTERNAL_1105b1b5_4_k_cu_040adaf24cuda3std3__48in_placeE:
	.zero		1
	.type		_ZN34_INTERNAL_1105b1b5_4_k_cu_040adaf24cuda3std6ranges3__45__cpo4sizeE,@object
	.size		_ZN34_INTERNAL_1105b1b5_4_k_cu_040adaf24cuda3std6ranges3__45__cpo4sizeE,(_ZN34_INTERNAL_1105b1b5_4_k_cu_040adaf26thrust24THRUST_300001_SM_1000_NS12placeholders2_7E - _ZN34_INTERNAL_1105b1b5_4_k_cu_040adaf24cuda3std6ranges3__45__cpo4sizeE)
_ZN34_INTERNAL_1105b1b5_4_k_cu_040adaf24cuda3std6ranges3__45__cpo4sizeE:
	.zero		1
	.type		_ZN34_INTERNAL_1105b1b5_4_k_cu_040adaf26thrust24THRUST_300001_SM_1000_NS12placeholders2_7E,@object
	.size		_ZN34_INTERNAL_1105b1b5_4_k_cu_040adaf26thrust24THRUST_300001_SM_1000_NS12placeholders2_7E,(_ZN34_INTERNAL_1105b1b5_4_k_cu_040adaf24cuda3std3__45__cpo7crbeginE - _ZN34_INTERNAL_1105b1b5_4_k_cu_040adaf26thrust24THRUST_300001_SM_1000_NS12placeholders2_7E)
_ZN34_INTERNAL_1105b1b5_4_k_cu_040adaf26thrust24THRUST_300001_SM_1000_NS12placeholders2_7E:
	.zero		1
	.type		_ZN34_INTERNAL_1105b1b5_4_k_cu_040adaf24cuda3std3__45__cpo7crbeginE,@object
	.size		_ZN34_INTERNAL_1105b1b5_4_k_cu_040adaf24cuda3std3__45__cpo7crbeginE,(_ZN34_INTERNAL_1105b1b5_4_k_cu_040adaf24cuda3std6ranges3__45__cpo4nextE - _ZN34_INTERNAL_1105b1b5_4_k_cu_040adaf24cuda3std3__45__cpo7crbeginE)
_ZN34_INTERNAL_1105b1b5_4_k_cu_040adaf24cuda3std3__45__cpo7crbeginE:
	.zero		1
	.type		_ZN34_INTERNAL_1105b1b5_4_k_cu_040adaf24cuda3std6ranges3__45__cpo4nextE,@object
	.size		_ZN34_INTERNAL_1105b1b5_4_k_cu_040adaf24cuda3std6ranges3__45__cpo4nextE,(_ZN34_INTERNAL_1105b1b5_4_k_cu_040adaf24cuda3std6ranges3__45__cpo4swapE - _ZN34_INTERNAL_1105b1b5_4_k_cu_040adaf24cuda3std6ranges3__45__cpo4nextE)
_ZN34_INTERNAL_1105b1b5_4_k_cu_040adaf24cuda3std6ranges3__45__cpo4nextE:
	.zero		1
	.type		_ZN34_INTERNAL_1105b1b5_4_k_cu_040adaf24cuda3std6ranges3__45__cpo4swapE,@object
	.size		_ZN34_INTERNAL_1105b1b5_4_k_cu_040adaf24cuda3std6ranges3__45__cpo4swapE,(_ZN34_INTERNAL_1105b1b5_4_k_cu_040adaf26thrust24THRUST_300001_SM_1000_NS8cuda_cub10par_nosyncE - _ZN34_INTERNAL_1105b1b5_4_k_cu_040adaf24cuda3std6ranges3__45__cpo4swapE)
_ZN34_INTERNAL_1105b1b5_4_k_cu_040adaf24cuda3std6ranges3__45__cpo4swapE:
	.zero		1
	.type		_ZN34_INTERNAL_1105b1b5_4_k_cu_040adaf26thrust24THRUST_300001_SM_1000_NS8cuda_cub10par_nosyncE,@object
	.size		_ZN34_INTERNAL_1105b1b5_4_k_cu_040adaf26thrust24THRUST_300001_SM_1000_NS8cuda_cub10par_nosyncE,(_ZN34_INTERNAL_1105b1b5_4_k_cu_040adaf26thrust24THRUST_300001_SM_1000_NS12placeholders3_10E - _ZN34_INTERNAL_1105b1b5_4_k_cu_040adaf26thrust24THRUST_300001_SM_1000_NS8cuda_cub10par_nosyncE)
_ZN34_INTERNAL_1105b1b5_4_k_cu_040adaf26thrust24THRUST_300001_SM_1000_NS8cuda_cub10par_nosyncE:
	.zero		1
	.type		_ZN34_INTERNAL_1105b1b5_4_k_cu_040adaf26thrust24THRUST_300001_SM_1000_NS12placeholders3_10E,@object
	.size		_ZN34_INTERNAL_1105b1b5_4_k_cu_040adaf26thrust24THRUST_300001_SM_1000_NS12placeholders3_10E,(_ZN34_INTERNAL_1105b1b5_4_k_cu_040adaf24cuda3std3__419piecewise_constructE - _ZN34_INTERNAL_1105b1b5_4_k_cu_040adaf26thrust24THRUST_300001_SM_1000_NS12placeholders3_10E)
_ZN34_INTERNAL_1105b1b5_4_k_cu_040adaf26thrust24THRUST_300001_SM_1000_NS12placeholders3_10E:
	.zero		1
	.type		_ZN34_INTERNAL_1105b1b5_4_k_cu_040adaf24cuda3std3__419piecewise_constructE,@object
	.size		_ZN34_INTERNAL_1105b1b5_4_k_cu_040adaf24cuda3std3__419piecewise_constructE,(_ZN34_INTERNAL_1105b1b5_4_k_cu_040adaf24cuda3std6ranges3__45__cpo5cdataE - _ZN34_INTERNAL_1105b1b5_4_k_cu_040adaf24cuda3std3__419piecewise_constructE)
_ZN34_INTERNAL_1105b1b5_4_k_cu_040adaf24cuda3std3__419piecewise_constructE:
	.zero		1
	.type		_ZN34_INTERNAL_1105b1b5_4_k_cu_040adaf24cuda3std6ranges3__45__cpo5cdataE,@object
	.size		_ZN34_INTERNAL_1105b1b5_4_k_cu_040adaf24cuda3std6ranges3__45__cpo5cdataE,(_ZN34_INTERNAL_1105b1b5_4_k_cu_040adaf26thrust24THRUST_300001_SM_1000_NS12placeholders2_2E - _ZN34_INTERNAL_1105b1b5_4_k_cu_040adaf24cuda3std6ranges3__45__cpo5cdataE)
_ZN34_INTERNAL_1105b1b5_4_k_cu_040adaf24cuda3std6ranges3__45__cpo5cdataE:
	.zero		1
	.type		_ZN34_INTERNAL_1105b1b5_4_k_cu_040adaf26thrust24THRUST_300001_SM_1000_NS12placeholders2_2E,@object
	.size		_ZN34_INTERNAL_1105b1b5_4_k_cu_040adaf26thrust24THRUST_300001_SM_1000_NS12placeholders2_2E,(_ZN34_INTERNAL_1105b1b5_4_k_cu_040adaf24cuda3std3__45__cpo3endE - _ZN34_INTERNAL_1105b1b5_4_k_cu_040adaf26thrust24THRUST_300001_SM_1000_NS12placeholders2_2E)
_ZN34_INTERNAL_1105b1b5_4_k_cu_040adaf26thrust24THRUST_300001_SM_1000_NS12placeholders2_2E:
	.zero		1
	.type		_ZN34_INTERNAL_1105b1b5_4_k_cu_040adaf24cuda3std3__45__cpo3endE,@object
	.size		_ZN34_INTERNAL_1105b1b5_4_k_cu_040adaf24cuda3std3__45__cpo3endE,(_ZN34_INTERNAL_1105b1b5_4_k_cu_040adaf24cuda3std6ranges3__45__cpo3endE - _ZN34_INTERNAL_1105b1b5_4_k_cu_040adaf24cuda3std3__45__cpo3endE)
_ZN34_INTERNAL_1105b1b5_4_k_cu_040adaf24cuda3std3__45__cpo3endE:
	.zero		1
	.type		_ZN34_INTERNAL_1105b1b5_4_k_cu_040adaf24cuda3std6ranges3__45__cpo3endE,@object
	.size		_ZN34_INTERNAL_1105b1b5_4_k_cu_040adaf24cuda3std6ranges3__45__cpo3endE,(_ZN34_INTERNAL_1105b1b5_4_k_cu_040adaf26thrust24THRUST_300001_SM_1000_NS12placeholders2_6E - _ZN34_INTERNAL_1105b1b5_4_k_cu_040adaf24cuda3std6ranges3__45__cpo3endE)
_ZN34_INTERNAL_1105b1b5_4_k_cu_040adaf24cuda3std6ranges3__45__cpo3endE:
	.zero		1
	.type		_ZN34_INTERNAL_1105b1b5_4_k_cu_040adaf26thrust24THRUST_300001_SM_1000_NS12placeholders2_6E,@object
	.size		_ZN34_INTERNAL_1105b1b5_4_k_cu_040adaf26thrust24THRUST_300001_SM_1000_NS12placeholders2_6E,(_ZN34_INTERNAL_1105b1b5_4_k_cu_040adaf24cuda3std3__45__cpo4rendE - _ZN34_INTERNAL_1105b1b5_4_k_cu_040adaf26thrust24THRUST_300001_SM_1000_NS12placeholders2_6E)
_ZN34_INTERNAL_1105b1b5_4_k_cu_040adaf26thrust24THRUST_300001_SM_1000_NS12placeholders2_6E:
	.zero		1
	.type		_ZN34_INTERNAL_1105b1b5_4_k_cu_040adaf24cuda3std3__45__cpo4rendE,@object
	.size		_ZN34_INTERNAL_1105b1b5_4_k_cu_040adaf24cuda3std3__45__cpo4rendE,(_ZN34_INTERNAL_1105b1b5_4_k_cu_040adaf24cuda3std6ranges3__45__cpo9iter_swapE - _ZN34_INTERNAL_1105b1b5_4_k_cu_040adaf24cuda3std3__45__cpo4rendE)
_ZN34_INTERNAL_1105b1b5_4_k_cu_040adaf24cuda3std3__45__cpo4rendE:
	.zero		1
	.type		_ZN34_INTERNAL_1105b1b5_4_k_cu_040adaf24cuda3std6ranges3__45__cpo9iter_swapE,@object
	.size		_ZN34_INTERNAL_1105b1b5_4_k_cu_040adaf24cuda3std6ranges3__45__cpo9iter_swapE,(_ZN34_INTERNAL_1105b1b5_4_k_cu_040adaf24cuda3std3__48unexpectE - _ZN34_INTERNAL_1105b1b5_4_k_cu_040adaf24cuda3std6ranges3__45__cpo9iter_swapE)
_ZN34_INTERNAL_1105b1b5_4_k_cu_040adaf24cuda3std6ranges3__45__cpo9iter_swapE:
	.zero		1
	.type		_ZN34_INTERNAL_1105b1b5_4_k_cu_040adaf24cuda3std3__48unexpectE,@object
	.size		_ZN34_INTERNAL_1105b1b5_4_k_cu_040adaf24cuda3std3__48unexpectE,(_ZN34_INTERNAL_1105b1b5_4_k_cu_040adaf26thrust24THRUST_300001_SM_1000_NS8cuda_cub3parE - _ZN34_INTERNAL_1105b1b5_4_k_cu_040adaf24cuda3std3__48unexpectE)
_ZN34_INTERNAL_1105b1b5_4_k_cu_040adaf24cuda3std3__48unexpectE:
	.zero		1
	.type		_ZN34_INTERNAL_1105b1b5_4_k_cu_040adaf26thrust24THRUST_300001_SM_1000_NS8cuda_cub3parE,@object
	.size		_ZN34_INTERNAL_1105b1b5_4_k_cu_040adaf26thrust24THRUST_300001_SM_1000_NS8cuda_cub3parE,(_ZN34_INTERNAL_1105b1b5_4_k_cu_040adaf26thrust24THRUST_300001_SM_1000_NS12placeholders2_4E - _ZN34_INTERNAL_1105b1b5_4_k_cu_040adaf26thrust24THRUST_300001_SM_1000_NS8cuda_cub3parE)
_ZN34_INTERNAL_1105b1b5_4_k_cu_040adaf26thrust24THRUST_300001_SM_1000_NS8cuda_cub3parE:
	.zero		1
	.type		_ZN34_INTERNAL_1105b1b5_4_k_cu_040adaf26thrust24THRUST_300001_SM_1000_NS12placeholders2_4E,@object
	.size		_ZN34_INTERNAL_1105b1b5_4_k_cu_040adaf26thrust24THRUST_300001_SM_1000_NS12placeholders2_4E,(_ZN34_INTERNAL_1105b1b5_4_k_cu_040adaf24cuda3std3__45__cpo4cendE - _ZN34_INTERNAL_1105b1b5_4_k_cu_040adaf26thrust24THRUST_300001_SM_1000_NS12placeholders2_4E)
_ZN34_INTERNAL_1105b1b5_4_k_cu_040adaf26thrust24THRUST_300001_SM_1000_NS12placeholders2_4E:
	.zero		1
	.type		_ZN34_INTERNAL_1105b1b5_4_k_cu_040adaf24cuda3std3__45__cpo4cendE,@object
	.size		_ZN34_INTERNAL_1105b1b5_4_k_cu_040adaf24cuda3std3__45__cpo4cendE,(_ZN34_INTERNAL_1105b1b5_4_k_cu_040adaf24cuda3std6ranges3__45__cpo4cendE - _ZN34_INTERNAL_1105b1b5_4_k_cu_040adaf24cuda3std3__45__cpo4cendE)
_ZN34_INTERNAL_1105b1b5_4_k_cu_040adaf24cuda3std3__45__cpo4cendE:
	.zero		1
	.type		_ZN34_INTERNAL_1105b1b5_4_k_cu_040adaf24cuda3std6ranges3__45__cpo4cendE,@object
	.size		_ZN34_INTERNAL_1105b1b5_4_k_cu_040adaf24cuda3std6ranges3__45__cpo4cendE,(_ZN34_INTERNAL_1105b1b5_4_k_cu_040adaf24cuda3std3__420unreachable_sentinelE - _ZN34_INTERNAL_1105b1b5_4_k_cu_040adaf24cuda3std6ranges3__45__cpo4cendE)
_ZN34_INTERNAL_1105b1b5_4_k_cu_040adaf24cuda3std6ranges3__45__cpo4cendE:
	.zero		1
	.type		_ZN34_INTERNAL_1105b1b5_4_k_cu_040adaf24cuda3std3__420unreachable_sentinelE,@object
	.size		_ZN34_INTERNAL_1105b1b5_4_k_cu_040adaf24cuda3std3__420unreachable_sentinelE,(_ZN34_INTERNAL_1105b1b5_4_k_cu_040adaf24cuda3std6ranges3__45__cpo5ssizeE - _ZN34_INTERNAL_1105b1b5_4_k_cu_040adaf24cuda3std3__420unreachable_sentinelE)
_ZN34_INTERNAL_1105b1b5_4_k_cu_040adaf24cuda3std3__420unreachable_sentinelE:
	.zero		1
	.type		_ZN34_INTERNAL_1105b1b5_4_k_cu_040adaf24cuda3std6ranges3__45__cpo5ssizeE,@object
	.size		_ZN34_INTERNAL_1105b1b5_4_k_cu_040adaf24cuda3std6ranges3__45__cpo5ssizeE,(_ZN34_INTERNAL_1105b1b5_4_k_cu_040adaf26thrust24THRUST_300001_SM_1000_NS12placeholders2_8E - _ZN34_INTERNAL_1105b1b5_4_k_cu_040adaf24cuda3std6ranges3__45__cpo5ssizeE)
_ZN34_INTERNAL_1105b1b5_4_k_cu_040adaf24cuda3std6ranges3__45__cpo5ssizeE:
	.zero		1
	.type		_ZN34_INTERNAL_1105b1b5_4_k_cu_040adaf26thrust24THRUST_300001_SM_1000_NS12placeholders2_8E,@object
	.size		_ZN34_INTERNAL_1105b1b5_4_k_cu_040adaf26thrust24THRUST_300001_SM_1000_NS12placeholders2_8E,(_ZN34_INTERNAL_1105b1b5_4_k_cu_040adaf24cuda3std3__45__cpo5crendE - _ZN34_INTERNAL_1105b1b5_4_k_cu_040adaf26thrust24THRUST_300001_SM_1000_NS12placeholders2_8E)
_ZN34_INTERNAL_1105b1b5_4_k_cu_040adaf26thrust24THRUST_300001_SM_1000_NS12placeholders2_8E:
	.zero		1
	.type		_ZN34_INTERNAL_1105b1b5_4_k_cu_040adaf24cuda3std3__45__cpo5crendE,@object
	.size		_ZN34_INTERNAL_1105b1b5_4_k_cu_040adaf24cuda3std3__45__cpo5crendE,(_ZN34_INTERNAL_1105b1b5_4_k_cu_040adaf24cuda3std6ranges3__45__cpo4prevE - _ZN34_INTERNAL_1105b1b5_4_k_cu_040adaf24cuda3std3__45__cpo5crendE)
_ZN34_INTERNAL_1105b1b5_4_k_cu_040adaf24cuda3std3__45__cpo5crendE:
	.zero		1
	.type		_ZN34_INTERNAL_1105b1b5_4_k_cu_040adaf24cuda3std6ranges3__45__cpo4prevE,@object
	.size		_ZN34_INTERNAL_1105b1b5_4_k_cu_040adaf24cuda3std6ranges3__45__cpo4prevE,(_ZN34_INTERNAL_1105b1b5_4_k_cu_040adaf24cuda3std6ranges3__45__cpo9iter_moveE - _ZN34_INTERNAL_1105b1b5_4_k_cu_040adaf24cuda3std6ranges3__45__cpo4prevE)
_ZN34_INTERNAL_1105b1b5_4_k_cu_040adaf24cuda3std6ranges3__45__cpo4prevE:
	.zero		1
	.type		_ZN34_INTERNAL_1105b1b5_4_k_cu_040adaf24cuda3std6ranges3__45__cpo9iter_moveE,@object
	.size		_ZN34_INTERNAL_1105b1b5_4_k_cu_040adaf24cuda3std6ranges3__45__cpo9iter_moveE,(_ZN34_INTERNAL_1105b1b5_4_k_cu_040adaf26thrust24THRUST_300001_SM_1000_NS6system6detail10sequential3seqE - _ZN34_INTERNAL_1105b1b5_4_k_cu_040adaf24cuda3std6ranges3__45__cpo9iter_moveE)
_ZN34_INTERNAL_1105b1b5_4_k_cu_040adaf24cuda3std6ranges3__45__cpo9iter_moveE:
	.zero		1
	.type		_ZN34_INTERNAL_1105b1b5_4_k_cu_040adaf26thrust24THRUST_300001_SM_1000_NS6system6detail10sequential3seqE,@object
	.size		_ZN34_INTERNAL_1105b1b5_4_k_cu_040adaf26thrust24THRUST_300001_SM_1000_NS6system6detail10sequential3seqE,(.L_31 - _ZN34_INTERNAL_1105b1b5_4_k_cu_040adaf26thrust24THRUST_300001_SM_1000_NS6system6detail10sequential3seqE)
_ZN34_INTERNAL_1105b1b5_4_k_cu_040adaf26thrust24THRUST_300001_SM_1000_NS6system6detail10sequential3seqE:
	.zero		1
.L_31:


//--------------------- .nv.constant0._ZN3cub18CUB_300001_SM_10006detail11EmptyKernelIvEEvv --------------------------
	.section	.nv.constant0._ZN3cub18CUB_300001_SM_10006detail11EmptyKernelIvEEvv,"a",@progbits
	.sectionflags	@""
	.align	4
.nv.constant0._ZN3cub18CUB_300001_SM_10006detail11EmptyKernelIvEEvv:
	.zero		896


//--------------------- SYMBOLS --------------------------

	.type		.nv.reservedSmem.offset0,@object
	.size		.nv.reservedSmem.offset0,0x4
